//
// Generated by NVIDIA NVVM Compiler
//
// Compiler Build ID: CL-36424714
// Cuda compilation tools, release 13.0, V13.0.88
// Based on NVVM 20.0.0
//

.version 9.0
.target sm_100
.address_size 64

	// .globl	_Z9kernelcolPiS_S_i

.visible .entry _Z9kernelcolPiS_S_i(
	.param .u64 .ptr .align 1 _Z9kernelcolPiS_S_i_param_0,
	.param .u64 .ptr .align 1 _Z9kernelcolPiS_S_i_param_1,
	.param .u64 .ptr .align 1 _Z9kernelcolPiS_S_i_param_2,
	.param .u32 _Z9kernelcolPiS_S_i_param_3
)
{
	.reg .pred 	%p<10>;
	.reg .b32 	%r<191>;
	.reg .b64 	%rd<131>;

	ld.param.u64 	%rd11, [_Z9kernelcolPiS_S_i_param_0];
	ld.param.u64 	%rd12, [_Z9kernelcolPiS_S_i_param_1];
	ld.param.u64 	%rd13, [_Z9kernelcolPiS_S_i_param_2];
	ld.param.u32 	%r63, [_Z9kernelcolPiS_S_i_param_3];
	cvta.to.global.u64 	%rd1, %rd13;
	cvta.to.global.u64 	%rd2, %rd12;
	cvta.to.global.u64 	%rd3, %rd11;
	mov.u32 	%r1, %ntid.x;
	setp.lt.s32 	%p1, %r63, 1;
	@%p1 bra 	$L__BB0_13;
	setp.lt.u32 	%p2, %r63, 16;
	mov.b32 	%r188, 0;
	@%p2 bra 	$L__BB0_4;
	and.b32  	%r65, %r63, 2147483632;
	neg.s32 	%r186, %r65;
	mov.u32 	%r66, %tid.x;
	add.s32 	%r185, %r66, %r1;
	shl.b32 	%r67, %r1, 1;
	add.s32 	%r184, %r66, %r67;
	mad.lo.s32 	%r183, %r1, 3, %r66;
	shl.b32 	%r68, %r1, 2;
	add.s32 	%r182, %r66, %r68;
	mad.lo.s32 	%r181, %r1, 5, %r66;
	mad.lo.s32 	%r180, %r1, 6, %r66;
	mad.lo.s32 	%r179, %r1, 7, %r66;
	shl.b32 	%r69, %r1, 3;
	add.s32 	%r178, %r66, %r69;
	mad.lo.s32 	%r177, %r1, 9, %r66;
	mad.lo.s32 	%r176, %r1, 10, %r66;
	mad.lo.s32 	%r175, %r1, 11, %r66;
	mad.lo.s32 	%r174, %r1, 12, %r66;
	mad.lo.s32 	%r173, %r1, 13, %r66;
	mad.lo.s32 	%r172, %r1, 14, %r66;
	mad.lo.s32 	%r171, %r1, 15, %r66;
	mul.wide.u32 	%rd129, %r66, 4;
	mul.wide.u32 	%rd77, %r1, 64;
$L__BB0_3:
	.pragma "nounroll";
	and.b32  	%r188, %r63, 2147483632;
	add.s64 	%rd14, %rd3, %rd129;
	ld.global.u32 	%r70, [%rd14];
	add.s64 	%rd15, %rd2, %rd129;
	ld.global.u32 	%r71, [%rd15];
	add.s32 	%r72, %r71, %r70;
	add.s64 	%rd16, %rd1, %rd129;
	st.global.u32 	[%rd16], %r72;
	mul.wide.u32 	%rd17, %r185, 4;
	add.s64 	%rd18, %rd3, %rd17;
	ld.global.u32 	%r73, [%rd18];
	add.s64 	%rd19, %rd2, %rd17;
	ld.global.u32 	%r74, [%rd19];
	add.s32 	%r75, %r74, %r73;
	add.s64 	%rd20, %rd1, %rd17;
	st.global.u32 	[%rd20], %r75;
	mul.wide.u32 	%rd21, %r184, 4;
	add.s64 	%rd22, %rd3, %rd21;
	ld.global.u32 	%r76, [%rd22];
	add.s64 	%rd23, %rd2, %rd21;
	ld.global.u32 	%r77, [%rd23];
	add.s32 	%r78, %r77, %r76;
	add.s64 	%rd24, %rd1, %rd21;
	st.global.u32 	[%rd24], %r78;
	mul.wide.u32 	%rd25, %r183, 4;
	add.s64 	%rd26, %rd3, %rd25;
	ld.global.u32 	%r79, [%rd26];
	add.s64 	%rd27, %rd2, %rd25;
	ld.global.u32 	%r80, [%rd27];
	add.s32 	%r81, %r80, %r79;
	add.s64 	%rd28, %rd1, %rd25;
	st.global.u32 	[%rd28], %r81;
	mul.wide.u32 	%rd29, %r182, 4;
	add.s64 	%rd30, %rd3, %rd29;
	ld.global.u32 	%r82, [%rd30];
	add.s64 	%rd31, %rd2, %rd29;
	ld.global.u32 	%r83, [%rd31];
	add.s32 	%r84, %r83, %r82;
	add.s64 	%rd32, %rd1, %rd29;
	st.global.u32 	[%rd32], %r84;
	mul.wide.u32 	%rd33, %r181, 4;
	add.s64 	%rd34, %rd3, %rd33;
	ld.global.u32 	%r85, [%rd34];
	add.s64 	%rd35, %rd2, %rd33;
	ld.global.u32 	%r86, [%rd35];
	add.s32 	%r87, %r86, %r85;
	add.s64 	%rd36, %rd1, %rd33;
	st.global.u32 	[%rd36], %r87;
	mul.wide.u32 	%rd37, %r180, 4;
	add.s64 	%rd38, %rd3, %rd37;
	ld.global.u32 	%r88, [%rd38];
	add.s64 	%rd39, %rd2, %rd37;
	ld.global.u32 	%r89, [%rd39];
	add.s32 	%r90, %r89, %r88;
	add.s64 	%rd40, %rd1, %rd37;
	st.global.u32 	[%rd40], %r90;
	mul.wide.u32 	%rd41, %r179, 4;
	add.s64 	%rd42, %rd3, %rd41;
	ld.global.u32 	%r91, [%rd42];
	add.s64 	%rd43, %rd2, %rd41;
	ld.global.u32 	%r92, [%rd43];
	add.s32 	%r93, %r92, %r91;
	add.s64 	%rd44, %rd1, %rd41;
	st.global.u32 	[%rd44], %r93;
	mul.wide.u32 	%rd45, %r178, 4;
	add.s64 	%rd46, %rd3, %rd45;
	ld.global.u32 	%r94, [%rd46];
	add.s64 	%rd47, %rd2, %rd45;
	ld.global.u32 	%r95, [%rd47];
	add.s32 	%r96, %r95, %r94;
	add.s64 	%rd48, %rd1, %rd45;
	st.global.u32 	[%rd48], %r96;
	mul.wide.u32 	%rd49, %r177, 4;
	add.s64 	%rd50, %rd3, %rd49;
	ld.global.u32 	%r97, [%rd50];
	add.s64 	%rd51, %rd2, %rd49;
	ld.global.u32 	%r98, [%rd51];
	add.s32 	%r99, %r98, %r97;
	add.s64 	%rd52, %rd1, %rd49;
	st.global.u32 	[%rd52], %r99;
	mul.wide.u32 	%rd53, %r176, 4;
	add.s64 	%rd54, %rd3, %rd53;
	ld.global.u32 	%r100, [%rd54];
	add.s64 	%rd55, %rd2, %rd53;
	ld.global.u32 	%r101, [%rd55];
	add.s32 	%r102, %r101, %r100;
	add.s64 	%rd56, %rd1, %rd53;
	st.global.u32 	[%rd56], %r102;
	mul.wide.u32 	%rd57, %r175, 4;
	add.s64 	%rd58, %rd3, %rd57;
	ld.global.u32 	%r103, [%rd58];
	add.s64 	%rd59, %rd2, %rd57;
	ld.global.u32 	%r104, [%rd59];
	add.s32 	%r105, %r104, %r103;
	add.s64 	%rd60, %rd1, %rd57;
	st.global.u32 	[%rd60], %r105;
	mul.wide.u32 	%rd61, %r174, 4;
	add.s64 	%rd62, %rd3, %rd61;
	ld.global.u32 	%r106, [%rd62];
	add.s64 	%rd63, %rd2, %rd61;
	ld.global.u32 	%r107, [%rd63];
	add.s32 	%r108, %r107, %r106;
	add.s64 	%rd64, %rd1, %rd61;
	st.global.u32 	[%rd64], %r108;
	mul.wide.u32 	%rd65, %r173, 4;
	add.s64 	%rd66, %rd3, %rd65;
	ld.global.u32 	%r109, [%rd66];
	add.s64 	%rd67, %rd2, %rd65;
	ld.global.u32 	%r110, [%rd67];
	add.s32 	%r111, %r110, %r109;
	add.s64 	%rd68, %rd1, %rd65;
	st.global.u32 	[%rd68], %r111;
	mul.wide.u32 	%rd69, %r172, 4;
	add.s64 	%rd70, %rd3, %rd69;
	ld.global.u32 	%r112, [%rd70];
	add.s64 	%rd71, %rd2, %rd69;
	ld.global.u32 	%r113, [%rd71];
	add.s32 	%r114, %r113, %r112;
	add.s64 	%rd72, %rd1, %rd69;
	st.global.u32 	[%rd72], %r114;
	mul.wide.u32 	%rd73, %r171, 4;
	add.s64 	%rd74, %rd3, %rd73;
	ld.global.u32 	%r115, [%rd74];
	add.s64 	%rd75, %rd2, %rd73;
	ld.global.u32 	%r116, [%rd75];
	add.s32 	%r117, %r116, %r115;
	add.s64 	%rd76, %rd1, %rd73;
	st.global.u32 	[%rd76], %r117;
	add.s32 	%r186, %r186, 16;
	shl.b32 	%r118, %r1, 4;
	add.s32 	%r185, %r185, %r118;
	add.s32 	%r184, %r184, %r118;
	add.s32 	%r183, %r183, %r118;
	add.s32 	%r182, %r182, %r118;
	add.s32 	%r181, %r181, %r118;
	add.s32 	%r180, %r180, %r118;
	add.s32 	%r179, %r179, %r118;
	add.s32 	%r178, %r178, %r118;
	add.s32 	%r177, %r177, %r118;
	add.s32 	%r176, %r176, %r118;
	add.s32 	%r175, %r175, %r118;
	add.s32 	%r174, %r174, %r118;
	add.s32 	%r173, %r173, %r118;
	add.s32 	%r172, %r172, %r118;
	add.s32 	%r171, %r171, %r118;
	add.s64 	%rd129, %rd129, %rd77;
	setp.ne.s32 	%p3, %r186, 0;
	@%p3 bra 	$L__BB0_3;
$L__BB0_4:
	and.b32  	%r52, %r63, 15;
	setp.eq.s32 	%p4, %r52, 0;
	@%p4 bra 	$L__BB0_13;
	mov.u32 	%r53, %tid.x;
	and.b32  	%r54, %r63, 7;
	setp.lt.u32 	%p5, %r52, 8;
	@%p5 bra 	$L__BB0_7;
	mad.lo.s32 	%r119, %r188, %r1, %r53;
	mul.wide.u32 	%rd78, %r119, 4;
	add.s64 	%rd79, %rd3, %rd78;
	ld.global.u32 	%r120, [%rd79];
	add.s64 	%rd80, %rd2, %rd78;
	ld.global.u32 	%r121, [%rd80];
	add.s32 	%r122, %r121, %r120;
	add.s64 	%rd81, %rd1, %rd78;
	st.global.u32 	[%rd81], %r122;
	add.s32 	%r123, %r119, %r1;
	mul.wide.u32 	%rd82, %r123, 4;
	add.s64 	%rd83, %rd3, %rd82;
	ld.global.u32 	%r124, [%rd83];
	add.s64 	%rd84, %rd2, %rd82;
	ld.global.u32 	%r125, [%rd84];
	add.s32 	%r126, %r125, %r124;
	add.s64 	%rd85, %rd1, %rd82;
	st.global.u32 	[%rd85], %r126;
	add.s32 	%r127, %r123, %r1;
	mul.wide.u32 	%rd86, %r127, 4;
	add.s64 	%rd87, %rd3, %rd86;
	ld.global.u32 	%r128, [%rd87];
	add.s64 	%rd88, %rd2, %rd86;
	ld.global.u32 	%r129, [%rd88];
	add.s32 	%r130, %r129, %r128;
	add.s64 	%rd89, %rd1, %rd86;
	st.global.u32 	[%rd89], %r130;
	add.s32 	%r131, %r127, %r1;
	mul.wide.u32 	%rd90, %r131, 4;
	add.s64 	%rd91, %rd3, %rd90;
	ld.global.u32 	%r132, [%rd91];
	add.s64 	%rd92, %rd2, %rd90;
	ld.global.u32 	%r133, [%rd92];
	add.s32 	%r134, %r133, %r132;
	add.s64 	%rd93, %rd1, %rd90;
	st.global.u32 	[%rd93], %r134;
	add.s32 	%r135, %r131, %r1;
	mul.wide.u32 	%rd94, %r135, 4;
	add.s64 	%rd95, %rd3, %rd94;
	ld.global.u32 	%r136, [%rd95];
	add.s64 	%rd96, %rd2, %rd94;
	ld.global.u32 	%r137, [%rd96];
	add.s32 	%r138, %r137, %r136;
	add.s64 	%rd97, %rd1, %rd94;
	st.global.u32 	[%rd97], %r138;
	add.s32 	%r139, %r135, %r1;
	mul.wide.u32 	%rd98, %r139, 4;
	add.s64 	%rd99, %rd3, %rd98;
	ld.global.u32 	%r140, [%rd99];
	add.s64 	%rd100, %rd2, %rd98;
	ld.global.u32 	%r141, [%rd100];
	add.s32 	%r142, %r141, %r140;
	add.s64 	%rd101, %rd1, %rd98;
	st.global.u32 	[%rd101], %r142;
	add.s32 	%r143, %r139, %r1;
	mul.wide.u32 	%rd102, %r143, 4;
	add.s64 	%rd103, %rd3, %rd102;
	ld.global.u32 	%r144, [%rd103];
	add.s64 	%rd104, %rd2, %rd102;
	ld.global.u32 	%r145, [%rd104];
	add.s32 	%r146, %r145, %r144;
	add.s64 	%rd105, %rd1, %rd102;
	st.global.u32 	[%rd105], %r146;
	add.s32 	%r147, %r143, %r1;
	mul.wide.u32 	%rd106, %r147, 4;
	add.s64 	%rd107, %rd3, %rd106;
	ld.global.u32 	%r148, [%rd107];
	add.s64 	%rd108, %rd2, %rd106;
	ld.global.u32 	%r149, [%rd108];
	add.s32 	%r150, %r149, %r148;
	add.s64 	%rd109, %rd1, %rd106;
	st.global.u32 	[%rd109], %r150;
	add.s32 	%r188, %r188, 8;
$L__BB0_7:
	setp.eq.s32 	%p6, %r54, 0;
	@%p6 bra 	$L__BB0_13;
	and.b32  	%r57, %r63, 3;
	setp.lt.u32 	%p7, %r54, 4;
	@%p7 bra 	$L__BB0_10;
	mad.lo.s32 	%r151, %r188, %r1, %r53;
	mul.wide.u32 	%rd110, %r151, 4;
	add.s64 	%rd111, %rd3, %rd110;
	ld.global.u32 	%r152, [%rd111];
	add.s64 	%rd112, %rd2, %rd110;
	ld.global.u32 	%r153, [%rd112];
	add.s32 	%r154, %r153, %r152;
	add.s64 	%rd113, %rd1, %rd110;
	st.global.u32 	[%rd113], %r154;
	add.s32 	%r155, %r151, %r1;
	mul.wide.u32 	%rd114, %r155, 4;
	add.s64 	%rd115, %rd3, %rd114;
	ld.global.u32 	%r156, [%rd115];
	add.s64 	%rd116, %rd2, %rd114;
	ld.global.u32 	%r157, [%rd116];
	add.s32 	%r158, %r157, %r156;
	add.s64 	%rd117, %rd1, %rd114;
	st.global.u32 	[%rd117], %r158;
	add.s32 	%r159, %r155, %r1;
	mul.wide.u32 	%rd118, %r159, 4;
	add.s64 	%rd119, %rd3, %rd118;
	ld.global.u32 	%r160, [%rd119];
	add.s64 	%rd120, %rd2, %rd118;
	ld.global.u32 	%r161, [%rd120];
	add.s32 	%r162, %r161, %r160;
	add.s64 	%rd121, %rd1, %rd118;
	st.global.u32 	[%rd121], %r162;
	add.s32 	%r163, %r159, %r1;
	mul.wide.u32 	%rd122, %r163, 4;
	add.s64 	%rd123, %rd3, %rd122;
	ld.global.u32 	%r164, [%rd123];
	add.s64 	%rd124, %rd2, %rd122;
	ld.global.u32 	%r165, [%rd124];
	add.s32 	%r166, %r165, %r164;
	add.s64 	%rd125, %rd1, %rd122;
	st.global.u32 	[%rd125], %r166;
	add.s32 	%r188, %r188, 4;
$L__BB0_10:
	setp.eq.s32 	%p8, %r57, 0;
	@%p8 bra 	$L__BB0_13;
	mad.lo.s32 	%r167, %r1, %r188, %r53;
	mul.wide.u32 	%rd130, %r167, 4;
	mul.wide.u32 	%rd8, %r1, 4;
	neg.s32 	%r190, %r57;
$L__BB0_12:
	.pragma "nounroll";
	add.s64 	%rd126, %rd3, %rd130;
	ld.global.u32 	%r168, [%rd126];
	add.s64 	%rd127, %rd2, %rd130;
	ld.global.u32 	%r169, [%rd127];
	add.s32 	%r170, %r169, %r168;
	add.s64 	%rd128, %rd1, %rd130;
	st.global.u32 	[%rd128], %r170;
	add.s64 	%rd130, %rd130, %rd8;
	add.s32 	%r190, %r190, 1;
	setp.ne.s32 	%p9, %r190, 0;
	@%p9 bra 	$L__BB0_12;
$L__BB0_13:
	ret;

}


// ===== COMPILED SASS (sm_100) =====

	.target	sm_100

	.elftype	@"ET_EXEC"


//--------------------- .note.nv.tkinfo           --------------------------
	.section	.note.nv.tkinfo,"",@"SHT_NOTE"
	.sectionflags	@"SHF_NOTE_NV_TKINFO"
	.tkinfo
        /*0018*/ 	.word	0x00000002
        /*0030*/ 	.string	""
        /*0030*/ 	.string	"ptxas"
        /*0030*/ 	.string	"Cuda compilation tools, release 13.0, V13.0.88"
        /*0030*/ 	.string	"Build cuda_13.0.r13.0/compiler.36424714_0"
        /*0030*/ 	.string	"-arch sm_100 -m 64 "



//--------------------- .note.nv.cuinfo           --------------------------
	.section	.note.nv.cuinfo,"",@"SHT_NOTE"
	.sectionflags	@"SHF_NOTE_NV_CUINFO"
        /*0018*/ 	.short	0x0002
        /*001a*/ 	.short	0x0064
        /*001c*/ 	.short	0x0082
	.zero		2


//--------------------- .nv.info                  --------------------------
	.section	.nv.info,"",@"SHT_CUDA_INFO"
	.align	4


	//----- nvinfo : EIATTR_REGCOUNT
	.align		4
        /*0000*/ 	.byte	0x04, 0x2f
        /*0002*/ 	.short	(.L_1 - .L_0)
	.align		4
.L_0:
        /*0004*/ 	.word	index@(_Z9kernelcolPiS_S_i)
        /*0008*/ 	.word	0x00000020


	//----- nvinfo : EIATTR_FRAME_SIZE
	.align		4
.L_1:
        /*000c*/ 	.byte	0x04, 0x11
        /*000e*/ 	.short	(.L_3 - .L_2)
	.align		4
.L_2:
        /*0010*/ 	.word	index@(_Z9kernelcolPiS_S_i)
        /*0014*/ 	.word	0x00000000


	//----- nvinfo : EIATTR_MIN_STACK_SIZE
	.align		4
.L_3:
        /*0018*/ 	.byte	0x04, 0x12
        /*001a*/ 	.short	(.L_5 - .L_4)
	.align		4
.L_4:
        /*001c*/ 	.word	index@(_Z9kernelcolPiS_S_i)
        /*0020*/ 	.word	0x00000000
.L_5:


//--------------------- .nv.compat                --------------------------
	.section	.nv.compat,"",@"SHT_CUDA_COMPAT_INFO"
	.align	4
        /*0000*/ 	.byte	0x02, 0x09, 0x00, 0x00, 0x02, 0x02, 0x01, 0x00, 0x02, 0x05, 0x05, 0x00, 0x03, 0x07, 0x01, 0x01
        /*0010*/ 	.byte	0x02, 0x03, 0x00, 0x00, 0x02, 0x06, 0x01, 0x00, 0x04, 0x0b, 0x08, 0x00, 0x09, 0x00, 0x00, 0x00
        /*0020*/ 	.byte	0x00, 0x00, 0x00, 0x00


//--------------------- .nv.info._Z9kernelcolPiS_S_i --------------------------
	.section	.nv.info._Z9kernelcolPiS_S_i,"",@"SHT_CUDA_INFO"
	.sectionflags	@""
	.align	4


	//----- nvinfo : EIATTR_CUDA_API_VERSION
	.align		4
        /*0000*/ 	.byte	0x04, 0x37
        /*0002*/ 	.short	(.L_7 - .L_6)
.L_6:
        /*0004*/ 	.word	0x00000082


	//----- nvinfo : EIATTR_KPARAM_INFO
	.align		4
.L_7:
        /*0008*/ 	.byte	0x04, 0x17
        /*000a*/ 	.short	(.L_9 - .L_8)
.L_8:
        /*000c*/ 	.word	0x00000000
        /*0010*/ 	.short	0x0003
        /*0012*/ 	.short	0x0018
        /*0014*/ 	.byte	0x00, 0xf0, 0x11, 0x00


	//----- nvinfo : EIATTR_KPARAM_INFO
	.align		4
.L_9:
        /*0018*/ 	.byte	0x04, 0x17
        /*001a*/ 	.short	(.L_11 - .L_10)
.L_10:
        /*001c*/ 	.word	0x00000000
        /*0020*/ 	.short	0x0002
        /*0022*/ 	.short	0x0010
        /*0024*/ 	.byte	0x00, 0xf5, 0x21, 0x00


	//----- nvinfo : EIATTR_KPARAM_INFO
	.align		4
.L_11:
        /*0028*/ 	.byte	0x04, 0x17
        /*002a*/ 	.short	(.L_13 - .L_12)
.L_12:
        /*002c*/ 	.word	0x00000000
        /*0030*/ 	.short	0x0001
        /*0032*/ 	.short	0x0008
        /*0034*/ 	.byte	0x00, 0xf5, 0x21, 0x00


	//----- nvinfo : EIATTR_KPARAM_INFO
	.align		4
.L_13:
        /*0038*/ 	.byte	0x04, 0x17
        /*003a*/ 	.short	(.L_15 - .L_14)
.L_14:
        /*003c*/ 	.word	0x00000000
        /*0040*/ 	.short	0x0000
        /*0042*/ 	.short	0x0000
        /*0044*/ 	.byte	0x00, 0xf5, 0x21, 0x00


	//----- nvinfo : EIATTR_SPARSE_MMA_MASK
	.align		4
.L_15:
        /*0048*/ 	.byte	0x03, 0x50
        /*004a*/ 	.short	0x0000


	//----- nvinfo : EIATTR_MAXREG_COUNT
	.align		4
        /*004c*/ 	.byte	0x03, 0x1b
        /*004e*/ 	.short	0x00ff


	//----- nvinfo : EIATTR_MERCURY_ISA_VERSION
	.align		4
        /*0050*/ 	.byte	0x03, 0x5f
        /*0052*/ 	.short	0x0101


	//----- nvinfo : EIATTR_VRC_CTA_INIT_COUNT
	.align		4
        /*0054*/ 	.byte	0x02, 0x4a
	.zero		1
	.zero		1


	//----- nvinfo : EIATTR_EXIT_INSTR_OFFSETS
	.align		4
        /*0058*/ 	.byte	0x04, 0x1c
        /*005a*/ 	.short	(.L_17 - .L_16)


	//   ....[0]....
.L_16:
        /*005c*/ 	.word	0x00000050


	//   ....[1]....
        /*0060*/ 	.word	0x00000aa0


	//   ....[2]....
        /*0064*/ 	.word	0x00000f40


	//   ....[3]....
        /*0068*/ 	.word	0x000011d0


	//   ....[4]....
        /*006c*/ 	.word	0x00001310


	//----- nvinfo : EIATTR_CBANK_PARAM_SIZE
	.align		4
.L_17:
        /*0070*/ 	.byte	0x03, 0x19
        /*0072*/ 	.short	0x001c


	//----- nvinfo : EIATTR_PARAM_CBANK
	.align		4
        /*0074*/ 	.byte	0x04, 0x0a
        /*0076*/ 	.short	(.L_19 - .L_18)
	.align		4
.L_18:
        /*0078*/ 	.word	index@(.nv.constant0._Z9kernelcolPiS_S_i)
        /*007c*/ 	.short	0x0380
        /*007e*/ 	.short	0x001c


	//----- nvinfo : EIATTR_SW_WAR
	.align		4
.L_19:
        /*0080*/ 	.byte	0x04, 0x36
        /*0082*/ 	.short	(.L_21 - .L_20)
.L_20:
        /*0084*/ 	.word	0x00000008
.L_21:


//--------------------- .nv.callgraph             --------------------------
	.section	.nv.callgraph,"",@"SHT_CUDA_CALLGRAPH"
	.align	4
	.sectionentsize	8
	.align		4
        /*0000*/ 	.word	0x00000000
	.align		4
        /*0004*/ 	.word	0xffffffff
	.align		4
        /*0008*/ 	.word	0x00000000
	.align		4
        /*000c*/ 	.word	0xfffffffe
	.align		4
        /*0010*/ 	.word	0x00000000
	.align		4
        /*0014*/ 	.word	0xfffffffd
	.align		4
        /*0018*/ 	.word	0x00000000
	.align		4
        /*001c*/ 	.word	0xfffffffc


//--------------------- .text._Z9kernelcolPiS_S_i --------------------------
	.section	.text._Z9kernelcolPiS_S_i,"ax",@progbits
	.align	128
        .global         _Z9kernelcolPiS_S_i
        .type           _Z9kernelcolPiS_S_i,@function
        .size           _Z9kernelcolPiS_S_i,(.L_x_6 - _Z9kernelcolPiS_S_i)
        .other          _Z9kernelcolPiS_S_i,@"STO_CUDA_ENTRY STV_DEFAULT"
_Z9kernelcolPiS_S_i:
.text._Z9kernelcolPiS_S_i:
[----:B------:R-:W-:Y:S01]  /*0000*/  LDC R1, c[0x0][0x37c] ;  /* 0x0000df00ff017b82 */ /* 0x000fe20000000800 */
[----:B------:R-:W0:Y:S07]  /*0010*/  LDCU UR5, c[0x0][0x398] ;  /* 0x00007300ff0577ac */ /* 0x000e2e0008000800 */
[----:B------:R-:W1:Y:S01]  /*0020*/  LDC R0, c[0x0][0x360] ;  /* 0x0000d800ff007b82 */ /* 0x000e620000000800 */
[----:B0-----:R-:W-:-:S06]  /*0030*/  UISETP.GE.AND UP0, UPT, UR5, 0x1, UPT ;  /* 0x000000010500788c */ /* 0x001fcc000bf06270 */
[----:B------:R-:W-:-:S13]  /*0040*/  PLOP3.LUT P0, PT, PT, PT, UP0, 0x80, 0x8 ;  /* 0x000000000008781c */ /* 0x000fda0003f0f008 */
[----:B------:R-:W-:Y:S05]  /*0050*/  @!P0 EXIT ;  /* 0x000000000000894d */ /* 0x000fea0003800000 */
[----:B------:R-:W-:Y:S01]  /*0060*/  UISETP.GE.U32.AND UP0, UPT, UR5, 0x10, UPT ;  /* 0x000000100500788c */ /* 0x000fe2000bf06070 */
[----:B------:R-:W0:Y:S01]  /*0070*/  LDCU.64 UR8, c[0x0][0x358] ;  /* 0x00006b00ff0877ac */ /* 0x000e220008000a00 */
[----:B------:R-:W-:-:S07]  /*0080*/  UMOV UR4, URZ ;  /* 0x000000ff00047c82 */ /* 0x000fce0008000000 */
[----:B------:R-:W-:Y:S05]  /*0090*/  BRA.U !UP0, `(.L_x_0) ;  /* 0x0000000908787547 */ /* 0x000fea000b800000 */
[----:B------:R-:W1:Y:S01]  /*00a0*/  S2R R21, SR_TID.X ;  /* 0x0000000000157919 */ /* 0x000e620000002100 */
[----:B------:R-:W-:Y:S01]  /*00b0*/  ULOP3.LUT UR4, UR5, 0x7ffffff0, URZ, 0xc0, !UPT ;  /* 0x7ffffff005047892 */ /* 0x000fe2000f8ec0ff */
[----:B------:R-:W2:Y:S01]  /*00c0*/  LDCU.64 UR10, c[0x0][0x390] ;  /* 0x00007200ff0a77ac */ /* 0x000ea20008000a00 */
[----:B------:R-:W3:Y:S02]  /*00d0*/  LDCU.128 UR12, c[0x0][0x380] ;  /* 0x00007000ff0c77ac */ /* 0x000ee40008000c00 */
[----:B------:R-:W-:Y:S01]  /*00e0*/  UIADD3 UR6, UPT, UPT, -UR4, URZ, URZ ;  /* 0x000000ff04067290 */ /* 0x000fe2000fffe1ff */
[CC--:B-1----:R-:W-:Y:S01]  /*00f0*/  IADD3 R14, PT, PT, R0.reuse, R21.reuse, RZ ;  /* 0x00000015000e7210 */ /* 0x0c2fe20007ffe0ff */
[C-C-:B------:R-:W-:Y:S01]  /*0100*/  IMAD R5, R0.reuse, 0x3, R21.reuse ;  /* 0x0000000300057824 */ /* 0x140fe200078e0215 */
[CC--:B------:R-:W-:Y:S01]  /*0110*/  LEA R3, R0.reuse, R21.reuse, 0x1 ;  /* 0x0000001500037211 */ /* 0x0c0fe200078e08ff */
[C-C-:B------:R-:W-:Y:S01]  /*0120*/  IMAD R9, R0.reuse, 0x5, R21.reuse ;  /* 0x0000000500097824 */ /* 0x140fe200078e0215 */
[CC--:B------:R-:W-:Y:S01]  /*0130*/  LEA R7, R0.reuse, R21.reuse, 0x2 ;  /* 0x0000001500077211 */ /* 0x0c0fe200078e10ff */
[C-C-:B------:R-:W-:Y:S01]  /*0140*/  IMAD R11, R0.reuse, 0x6, R21.reuse ;  /* 0x00000006000b7824 */ /* 0x140fe200078e0215 */
[C---:B------:R-:W-:Y:S01]  /*0150*/  LEA R15, R0.reuse, R21, 0x3 ;  /* 0x00000015000f7211 */ /* 0x040fe200078e18ff */
[----:B------:R-:W-:-:S02]  /*0160*/  IMAD R13, R0, 0x7, R21 ;  /* 0x00000007000d7824 */ /* 0x000fc400078e0215 */
[C-C-:B------:R-:W-:Y:S02]  /*0170*/  IMAD R17, R0.reuse, 0x9, R21.reuse ;  /* 0x0000000900117824 */ /* 0x140fe400078e0215 */
[C-C-:B------:R-:W-:Y:S02]  /*0180*/  IMAD R2, R0.reuse, 0xa, R21.reuse ;  /* 0x0000000a00027824 */ /* 0x140fe400078e0215 */
[C-C-:B------:R-:W-:Y:S02]  /*0190*/  IMAD R4, R0.reuse, 0xb, R21.reuse ;  /* 0x0000000b00047824 */ /* 0x140fe400078e0215 */
[C-C-:B------:R-:W-:Y:S02]  /*01a0*/  IMAD R6, R0.reuse, 0xc, R21.reuse ;  /* 0x0000000c00067824 */ /* 0x140fe400078e0215 */
[C-C-:B------:R-:W-:Y:S02]  /*01b0*/  IMAD R8, R0.reuse, 0xd, R21.reuse ;  /* 0x0000000d00087824 */ /* 0x140fe400078e0215 */
[----:B------:R-:W-:-:S02]  /*01c0*/  IMAD R10, R0, 0xe, R21 ;  /* 0x0000000e000a7824 */ /* 0x000fc400078e0215 */
[----:B------:R-:W-:Y:S02]  /*01d0*/  IMAD R12, R0, 0xf, R21 ;  /* 0x0000000f000c7824 */ /* 0x000fe400078e0215 */
[----:B--23--:R-:W-:-:S07]  /*01e0*/  IMAD.WIDE.U32 R20, R21, 0x4, RZ ;  /* 0x0000000415147825 */ /* 0x00cfce00078e00ff */
.L_x_1:
[C---:B--2---:R-:W-:Y:S01]  /*01f0*/  IADD3 R18, P1, PT, R20.reuse, UR14, RZ ;  /* 0x0000000e14127c10 */ /* 0x044fe2000ff3e0ff */
[----:B------:R-:W1:Y:S01]  /*0200*/  LDC.64 R24, c[0x0][0x380] ;  /* 0x0000e000ff187b82 */ /* 0x000e620000000a00 */
[----:B------:R-:W-:Y:S02]  /*0210*/  IADD3 R22, P0, PT, R20, UR12, RZ ;  /* 0x0000000c14167c10 */ /* 0x000fe4000ff1e0ff */
[C---:B------:R-:W-:Y:S02]  /*0220*/  IADD3.X R19, PT, PT, R21.reuse, UR15, RZ, P1, !PT ;  /* 0x0000000f15137c10 */ /* 0x040fe40008ffe4ff */
[----:B------:R-:W-:-:S04]  /*0230*/  IADD3.X R23, PT, PT, R21, UR13, RZ, P0, !PT ;  /* 0x0000000d15177c10 */ /* 0x000fc800087fe4ff */
[----:B0-----:R-:W2:Y:S04]  /*0240*/  LDG.E R19, desc[UR8][R18.64] ;  /* 0x0000000812137981 */ /* 0x001ea8000c1e1900 */
[----:B------:R0:W2:Y:S02]  /*0250*/  LDG.E R16, desc[UR8][R22.64] ;  /* 0x0000000816107981 */ /* 0x0000a4000c1e1900 */
[----:B0-----:R-:W0:Y:S01]  /*0260*/  LDC.64 R22, c[0x0][0x388] ;  /* 0x0000e200ff167b82 */ /* 0x001e220000000a00 */
[----:B------:R-:W-:Y:S01]  /*0270*/  IADD3 R26, P0, PT, R20, UR10, RZ ;  /* 0x0000000a141a7c10 */ /* 0x000fe2000ff1e0ff */
[----:B-1----:R-:W-:-:S03]  /*0280*/  IMAD.WIDE.U32 R28, R14, 0x4, R24 ;  /* 0x000000040e1c7825 */ /* 0x002fc600078e0018 */
[----:B------:R-:W-:Y:S02]  /*0290*/  IADD3.X R27, PT, PT, R21, UR11, RZ, P0, !PT ;  /* 0x0000000b151b7c10 */ /* 0x000fe400087fe4ff */
[----:B--2---:R-:W-:Y:S01]  /*02a0*/  IADD3 R16, PT, PT, R16, R19, RZ ;  /* 0x0000001310107210 */ /* 0x004fe20007ffe0ff */
[----:B0-----:R-:W-:-:S04]  /*02b0*/  IMAD.WIDE.U32 R18, R14, 0x4, R22 ;  /* 0x000000040e127825 */ /* 0x001fc800078e0016 */
[----:B------:R0:W-:Y:S04]  /*02c0*/  STG.E desc[UR8][R26.64], R16 ;  /* 0x000000101a007986 */ /* 0x0001e8000c101908 */
[----:B------:R-:W2:Y:S04]  /*02d0*/  LDG.E R28, desc[UR8][R28.64] ;  /* 0x000000081c1c7981 */ /* 0x000ea8000c1e1900 */
[----:B------:R1:W2:Y:S02]  /*02e0*/  LDG.E R29, desc[UR8][R18.64] ;  /* 0x00000008121d7981 */ /* 0x0002a4000c1e1900 */
[----:B-1----:R-:W1:Y:S01]  /*02f0*/  LDC.64 R18, c[0x0][0x390] ;  /* 0x0000e400ff127b82 */ /* 0x002e620000000a00 */
[----:B0-----:R-:W-:Y:S01]  /*0300*/  IMAD.WIDE.U32 R26, R3, 0x4, R24 ;  /* 0x00000004031a7825 */ /* 0x001fe200078e0018 */
[----:B--2---:R-:W-:-:S03]  /*0310*/  IADD3 R16, PT, PT, R28, R29, RZ ;  /* 0x0000001d1c107210 */ /* 0x004fc60007ffe0ff */
[----:B-1----:R-:W-:-:S05]  /*0320*/  IMAD.WIDE.U32 R28, R14, 0x4, R18 ;  /* 0x000000040e1c7825 */ /* 0x002fca00078e0012 */
[----:B------:R0:W-:Y:S04]  /*0330*/  STG.E desc[UR8][R28.64], R16 ;  /* 0x000000101c007986 */ /* 0x0001e8000c101908 */
[----:B0-----:R0:W2:Y:S02]  /*0340*/  LDG.E R28, desc[UR8][R26.64] ;  /* 0x000000081a1c7981 */ /* 0x0010a4000c1e1900 */
[----:B0-----:R-:W-:-:S06]  /*0350*/  IMAD.WIDE.U32 R26, R3, 0x4, R22 ;  /* 0x00000004031a7825 */ /* 0x001fcc00078e0016 */
[----:B------:R-:W2:Y:S02]  /*0360*/  LDG.E R27, desc[UR8][R26.64] ;  /* 0x000000081a1b7981 */ /* 0x000ea4000c1e1900 */
[----:B--2---:R-:W-:Y:S01]  /*0370*/  IADD3 R16, PT, PT, R28, R27, RZ ;  /* 0x0000001b1c107210 */ /* 0x004fe20007ffe0ff */
[----:B------:R-:W-:-:S05]  /*0380*/  IMAD.WIDE.U32 R28, R3, 0x4, R18 ;  /* 0x00000004031c7825 */ /* 0x000fca00078e0012 */
[----:B------:R0:W-:Y:S01]  /*0390*/  STG.E desc[UR8][R28.64], R16 ;  /* 0x000000101c007986 */ /* 0x0001e2000c101908 */
[----:B------:R-:W-:-:S04]  /*03a0*/  IMAD.WIDE.U32 R26, R5, 0x4, R22 ;  /* 0x00000004051a7825 */ /* 0x000fc800078e0016 */
[--C-:B0-----:R-:W-:Y:S01]  /*03b0*/  IMAD.WIDE.U32 R28, R5, 0x4, R24.reuse ;  /* 0x00000004051c7825 */ /* 0x101fe200078e0018 */
[----:B------:R0:W2:Y:S05]  /*03c0*/  LDG.E R16, desc[UR8][R26.64] ;  /* 0x000000081a107981 */ /* 0x0000aa000c1e1900 */
[----:B------:R-:W2:Y:S01]  /*03d0*/  LDG.E R28, desc[UR8][R28.64] ;  /* 0x000000081c1c7981 */ /* 0x000ea2000c1e1900 */
[----:B0-----:R-:W-:Y:S01]  /*03e0*/  IMAD.WIDE.U32 R26, R7, 0x4, R24 ;  /* 0x00000004071a7825 */ /* 0x001fe200078e0018 */
[----:B--2---:R-:W-:-:S03]  /*03f0*/  IADD3 R16, PT, PT, R28, R16, RZ ;  /* 0x000000101c107210 */ /* 0x004fc60007ffe0ff */
[----:B------:R-:W-:-:S05]  /*0400*/  IMAD.WIDE.U32 R28, R5, 0x4, R18 ;  /* 0x00000004051c7825 */ /* 0x000fca00078e0012 */
[----:B------:R0:W-:Y:S04]  /*0410*/  STG.E desc[UR8][R28.64], R16 ;  /* 0x000000101c007986 */ /* 0x0001e8000c101908 */
[----:B0-----:R0:W2:Y:S02]  /*0420*/  LDG.E R16, desc[UR8][R26.64] ;  /* 0x000000081a107981 */ /* 0x0010a4000c1e1900 */
[----:B0-----:R-:W-:-:S06]  /*0430*/  IMAD.WIDE.U32 R26, R7, 0x4, R22 ;  /* 0x00000004071a7825 */ /* 0x001fcc00078e0016 */
[----:B------:R-:W2:Y:S01]  /*0440*/  LDG.E R27, desc[UR8][R26.64] ;  /* 0x000000081a1b7981 */ /* 0x000ea2000c1e1900 */
[----:B------:R-:W-:Y:S01]  /*0450*/  IMAD.WIDE.U32 R28, R7, 0x4, R18 ;  /* 0x00000004071c7825 */ /* 0x000fe200078e0012 */
[----:B--2---:R-:W-:-:S03]  /*0460*/  IADD3 R16, PT, PT, R16, R27, RZ ;  /* 0x0000001b10107210 */ /* 0x004fc60007ffe0ff */
[C---:B------:R-:W-:Y:S02]  /*0470*/  IMAD.WIDE.U32 R26, R9.reuse, 0x4, R22 ;  /* 0x00000004091a7825 */ /* 0x040fe400078e0016 */
[----:B------:R0:W-:Y:S02]  /*0480*/  STG.E desc[UR8][R28.64], R16 ;  /* 0x000000101c007986 */ /* 0x0001e4000c101908 */
[--C-:B0-----:R-:W-:Y:S02]  /*0490*/  IMAD.WIDE.U32 R28, R9, 0x4, R24.reuse ;  /* 0x00000004091c7825 */ /* 0x101fe400078e0018 */
[----:B------:R0:W2:Y:S04]  /*04a0*/  LDG.E R16, desc[UR8][R26.64] ;  /* 0x000000081a107981 */ /* 0x0000a8000c1e1900 */
        /* <DEDUP_REMOVED lines=64> */
[----:B------:R-:W-:-:S04]  /*08b0*/  IMAD.WIDE.U32 R28, R10, 0x4, R18 ;  /* 0x000000040a1c7825 */ /* 0x000fc800078e0012 */
[----:B------:R-:W-:-:S04]  /*08c0*/  IMAD.WIDE.U32 R24, R12, 0x4, R24 ;  /* 0x000000040c187825 */ /* 0x000fc800078e0018 */
[----:B------:R-:W-:Y:S01]  /*08d0*/  IMAD.WIDE.U32 R22, R12, 0x4, R22 ;  /* 0x000000040c167825 */ /* 0x000fe200078e0016 */
[----:B--2---:R-:W-:-:S05]  /*08e0*/  IADD3 R16, PT, PT, R16, R27, RZ ;  /* 0x0000001b10107210 */ /* 0x004fca0007ffe0ff */
[----:B------:R2:W-:Y:S04]  /*08f0*/  STG.E desc[UR8][R28.64], R16 ;  /* 0x000000101c007986 */ /* 0x0005e8000c101908 */
[----:B------:R-:W3:Y:S04]  /*0900*/  LDG.E R24, desc[UR8][R24.64] ;  /* 0x0000000818187981 */ /* 0x000ee8000c1e1900 */
[----:B------:R-:W3:Y:S01]  /*0910*/  LDG.E R23, desc[UR8][R22.64] ;  /* 0x0000000816177981 */ /* 0x000ee2000c1e1900 */
[----:B------:R-:W-:Y:S01]  /*0920*/  IMAD.WIDE.U32 R18, R12, 0x4, R18 ;  /* 0x000000040c127825 */ /* 0x000fe200078e0012 */
[----:B------:R-:W-:-:S04]  /*0930*/  UIADD3 UR6, UPT, UPT, UR6, 0x10, URZ ;  /* 0x0000001006067890 */ /* 0x000fc8000fffe0ff */
[----:B------:R-:W-:Y:S01]  /*0940*/  UISETP.NE.AND UP0, UPT, UR6, URZ, UPT ;  /* 0x000000ff0600728c */ /* 0x000fe2000bf05270 */
[C---:B------:R-:W-:Y:S01]  /*0950*/  IMAD.WIDE.U32 R20, R0.reuse, 0x40, R20 ;  /* 0x0000004000147825 */ /* 0x040fe200078e0014 */
[C---:B------:R-:W-:Y:S02]  /*0960*/  LEA R14, R0.reuse, R14, 0x4 ;  /* 0x0000000e000e7211 */ /* 0x040fe400078e20ff */
[C---:B------:R-:W-:Y:S02]  /*0970*/  LEA R3, R0.reuse, R3, 0x4 ;  /* 0x0000000300037211 */ /* 0x040fe400078e20ff */
[C---:B------:R-:W-:Y:S02]  /*0980*/  LEA R5, R0.reuse, R5, 0x4 ;  /* 0x0000000500057211 */ /* 0x040fe400078e20ff */
[C---:B------:R-:W-:Y:S02]  /*0990*/  LEA R7, R0.reuse, R7, 0x4 ;  /* 0x0000000700077211 */ /* 0x040fe400078e20ff */
[----:B------:R-:W-:-:S02]  /*09a0*/  LEA R9, R0, R9, 0x4 ;  /* 0x0000000900097211 */ /* 0x000fc400078e20ff */
[C---:B------:R-:W-:Y:S02]  /*09b0*/  LEA R11, R0.reuse, R11, 0x4 ;  /* 0x0000000b000b7211 */ /* 0x040fe400078e20ff */
        /* <DEDUP_REMOVED lines=8> */
[----:B------:R-:W-:Y:S02]  /*0a40*/  LEA R12, R0, R12, 0x4 ;  /* 0x0000000c000c7211 */ /* 0x000fe400078e20ff */
[----:B---3--:R-:W-:-:S05]  /*0a50*/  IADD3 R23, PT, PT, R24, R23, RZ ;  /* 0x0000001718177210 */ /* 0x008fca0007ffe0ff */
[----:B------:R2:W-:Y:S01]  /*0a60*/  STG.E desc[UR8][R18.64], R23 ;  /* 0x0000001712007986 */ /* 0x0005e2000c101908 */
[----:B------:R-:W-:Y:S05]  /*0a70*/  BRA.U UP0, `(.L_x_1) ;  /* 0xfffffff500dc7547 */ /* 0x000fea000b83ffff */
.L_x_0:
[----:B------:R-:W-:-:S06]  /*0a80*/  ULOP3.LUT UP0, UR6, UR5, 0xf, URZ, 0xc0, !UPT ;  /* 0x0000000f05067892 */ /* 0x000fcc000f80c0ff */
[----:B------:R-:W-:-:S13]  /*0a90*/  PLOP3.LUT P0, PT, PT, PT, UP0, 0x80, 0x8 ;  /* 0x000000000008781c */ /* 0x000fda0003f0f008 */
[----:B0-----:R-:W-:Y:S05]  /*0aa0*/  @!P0 EXIT ;  /* 0x000000000000894d */ /* 0x001fea0003800000 */
[----:B------:R-:W0:Y:S01]  /*0ab0*/  S2R R3, SR_TID.X ;  /* 0x0000000000037919 */ /* 0x000e220000002100 */
[----:B------:R-:W-:Y:S02]  /*0ac0*/  UISETP.GE.U32.AND UP0, UPT, UR6, 0x8, UPT ;  /* 0x000000080600788c */ /* 0x000fe4000bf06070 */
[----:B------:R-:W-:-:S06]  /*0ad0*/  ULOP3.LUT UR7, UR5, 0x7, URZ, 0xc0, !UPT ;  /* 0x0000000705077892 */ /* 0x000fcc000f8ec0ff */
[----:B------:R-:W-:Y:S01]  /*0ae0*/  ISETP.NE.AND P0, PT, RZ, UR7, PT ;  /* 0x00000007ff007c0c */ /* 0x000fe2000bf05270 */
[----:B------:R-:W-:-:S12]  /*0af0*/  BRA.U !UP0, `(.L_x_2) ;  /* 0x0000000508107547 */ /* 0x000fd8000b800000 */
[----:B------:R-:W3:Y:S01]  /*0b00*/  LDC.64 R6, c[0x0][0x380] ;  /* 0x0000e000ff067b82 */ /* 0x000ee20000000a00 */
[----:B01----:R-:W-:-:S07]  /*0b10*/  IMAD R15, R0, UR4, R3 ;  /* 0x00000004000f7c24 */ /* 0x003fce000f8e0203 */
[----:B------:R-:W0:Y:S08]  /*0b20*/  LDC.64 R4, c[0x0][0x388] ;  /* 0x0000e200ff047b82 */ /* 0x000e300000000a00 */
[----:B------:R-:W1:Y:S01]  /*0b30*/  LDC.64 R8, c[0x0][0x390] ;  /* 0x0000e400ff087b82 */ /* 0x000e620000000a00 */
[----:B---3--:R-:W-:-:S06]  /*0b40*/  IMAD.WIDE.U32 R10, R15, 0x4, R6 ;  /* 0x000000040f0a7825 */ /* 0x008fcc00078e0006 */
[----:B------:R-:W3:Y:S01]  /*0b50*/  LDG.E R10, desc[UR8][R10.64] ;  /* 0x000000080a0a7981 */ /* 0x000ee2000c1e1900 */
[----:B0-----:R-:W-:-:S06]  /*0b60*/  IMAD.WIDE.U32 R12, R15, 0x4, R4 ;  /* 0x000000040f0c7825 */ /* 0x001fcc00078e0004 */
[----:B------:R-:W3:Y:S01]  /*0b70*/  LDG.E R13, desc[UR8][R12.64] ;  /* 0x000000080c0d7981 */ /* 0x000ee2000c1e1900 */
[C---:B------:R-:W-:Y:S01]  /*0b80*/  IADD3 R21, PT, PT, R15.reuse, R0, RZ ;  /* 0x000000000f157210 */ /* 0x040fe20007ffe0ff */
[----:B-1----:R-:W-:-:S04]  /*0b90*/  IMAD.WIDE.U32 R14, R15, 0x4, R8 ;  /* 0x000000040f0e7825 */ /* 0x002fc800078e0008 */
[----:B--2---:R-:W-:-:S04]  /*0ba0*/  IMAD.WIDE.U32 R16, R21, 0x4, R6 ;  /* 0x0000000415107825 */ /* 0x004fc800078e0006 */
[----:B------:R-:W-:Y:S01]  /*0bb0*/  IMAD.WIDE.U32 R18, R21, 0x4, R4 ;  /* 0x0000000415127825 */ /* 0x000fe200078e0004 */
[----:B---3--:R-:W-:-:S05]  /*0bc0*/  IADD3 R23, PT, PT, R10, R13, RZ ;  /* 0x0000000d0a177210 */ /* 0x008fca0007ffe0ff */
[----:B------:R0:W-:Y:S04]  /*0bd0*/  STG.E desc[UR8][R14.64], R23 ;  /* 0x000000170e007986 */ /* 0x0001e8000c101908 */
[----:B------:R-:W2:Y:S04]  /*0be0*/  LDG.E R16, desc[UR8][R16.64] ;  /* 0x0000000810107981 */ /* 0x000ea8000c1e1900 */
[----:B------:R-:W2:Y:S01]  /*0bf0*/  LDG.E R19, desc[UR8][R18.64] ;  /* 0x0000000812137981 */ /* 0x000ea2000c1e1900 */
[C---:B------:R-:W-:Y:S01]  /*0c00*/  IADD3 R27, PT, PT, R21.reuse, R0, RZ ;  /* 0x00000000151b7210 */ /* 0x040fe20007ffe0ff */
[----:B------:R-:W-:-:S04]  /*0c10*/  IMAD.WIDE.U32 R10, R21, 0x4, R8 ;  /* 0x00000004150a7825 */ /* 0x000fc800078e0008 */
[----:B------:R-:W-:-:S04]  /*0c20*/  IMAD.WIDE.U32 R12, R27, 0x4, R6 ;  /* 0x000000041b0c7825 */ /* 0x000fc800078e0006 */
[----:B------:R-:W-:Y:S01]  /*0c30*/  IMAD.WIDE.U32 R20, R27, 0x4, R4 ;  /* 0x000000041b147825 */ /* 0x000fe200078e0004 */
[----:B--2---:R-:W-:-:S05]  /*0c40*/  IADD3 R25, PT, PT, R16, R19, RZ ;  /* 0x0000001310197210 */ /* 0x004fca0007ffe0ff */
[----:B------:R1:W-:Y:S04]  /*0c50*/  STG.E desc[UR8][R10.64], R25 ;  /* 0x000000190a007986 */ /* 0x0003e8000c101908 */
[----:B------:R-:W2:Y:S04]  /*0c60*/  LDG.E R12, desc[UR8][R12.64] ;  /* 0x000000080c0c7981 */ /* 0x000ea8000c1e1900 */
[----:B------:R-:W2:Y:S01]  /*0c70*/  LDG.E R21, desc[UR8][R20.64] ;  /* 0x0000000814157981 */ /* 0x000ea2000c1e1900 */
[C---:B------:R-:W-:Y:S01]  /*0c80*/  IADD3 R29, PT, PT, R27.reuse, R0, RZ ;  /* 0x000000001b1d7210 */ /* 0x040fe20007ffe0ff */
[----:B0-----:R-:W-:-:S04]  /*0c90*/  IMAD.WIDE.U32 R14, R27, 0x4, R8 ;  /* 0x000000041b0e7825 */ /* 0x001fc800078e0008 */
[----:B------:R-:W-:-:S04]  /*0ca0*/  IMAD.WIDE.U32 R16, R29, 0x4, R6 ;  /* 0x000000041d107825 */ /* 0x000fc800078e0006 */
[----:B------:R-:W-:Y:S01]  /*0cb0*/  IMAD.WIDE.U32 R18, R29, 0x4, R4 ;  /* 0x000000041d127825 */ /* 0x000fe200078e0004 */
[----:B--2---:R-:W-:-:S05]  /*0cc0*/  IADD3 R23, PT, PT, R12, R21, RZ ;  /* 0x000000150c177210 */ /* 0x004fca0007ffe0ff */
[----:B------:R0:W-:Y:S04]  /*0cd0*/  STG.E desc[UR8][R14.64], R23 ;  /* 0x000000170e007986 */ /* 0x0001e8000c101908 */
[----:B------:R-:W2:Y:S04]  /*0ce0*/  LDG.E R16, desc[UR8][R16.64] ;  /* 0x0000000810107981 */ /* 0x000ea8000c1e1900 */
[----:B------:R-:W2:Y:S01]  /*0cf0*/  LDG.E R19, desc[UR8][R18.64] ;  /* 0x0000000812137981 */ /* 0x000ea2000c1e1900 */
[C---:B------:R-:W-:Y:S01]  /*0d00*/  IADD3 R27, PT, PT, R29.reuse, R0, RZ ;  /* 0x000000001d1b7210 */ /* 0x040fe20007ffe0ff */
[----:B-1----:R-:W-:-:S04]  /*0d10*/  IMAD.WIDE.U32 R10, R29, 0x4, R8 ;  /* 0x000000041d0a7825 */ /* 0x002fc800078e0008 */
        /* <DEDUP_REMOVED lines=22> */
[C---:B0-----:R-:W-:Y:S01]  /*0e80*/  IADD3 R23, PT, PT, R27.reuse, R0, RZ ;  /* 0x000000001b177210 */ /* 0x041fe20007ffe0ff */
[----:B------:R-:W-:-:S04]  /*0e90*/  IMAD.WIDE.U32 R14, R27, 0x4, R8 ;  /* 0x000000041b0e7825 */ /* 0x000fc800078e0008 */
[----:B------:R-:W-:-:S04]  /*0ea0*/  IMAD.WIDE.U32 R6, R23, 0x4, R6 ;  /* 0x0000000417067825 */ /* 0x000fc800078e0006 */
[----:B------:R-:W-:Y:S01]  /*0eb0*/  IMAD.WIDE.U32 R4, R23, 0x4, R4 ;  /* 0x0000000417047825 */ /* 0x000fe200078e0004 */
[----:B--2---:R-:W-:-:S05]  /*0ec0*/  IADD3 R17, PT, PT, R12, R21, RZ ;  /* 0x000000150c117210 */ /* 0x004fca0007ffe0ff */
[----:B------:R3:W-:Y:S04]  /*0ed0*/  STG.E desc[UR8][R14.64], R17 ;  /* 0x000000110e007986 */ /* 0x0007e8000c101908 */
[----:B------:R-:W1:Y:S04]  /*0ee0*/  LDG.E R6, desc[UR8][R6.64] ;  /* 0x0000000806067981 */ /* 0x000e68000c1e1900 */
[----:B------:R-:W1:Y:S01]  /*0ef0*/  LDG.E R5, desc[UR8][R4.64] ;  /* 0x0000000804057981 */ /* 0x000e62000c1e1900 */
[----:B------:R-:W-:Y:S01]  /*0f00*/  IMAD.WIDE.U32 R8, R23, 0x4, R8 ;  /* 0x0000000417087825 */ /* 0x000fe200078e0008 */
[----:B------:R-:W-:Y:S01]  /*0f10*/  UIADD3 UR4, UPT, UPT, UR4, 0x8, URZ ;  /* 0x0000000804047890 */ /* 0x000fe2000fffe0ff */
[----:B-1----:R-:W-:-:S05]  /*0f20*/  IADD3 R11, PT, PT, R6, R5, RZ ;  /* 0x00000005060b7210 */ /* 0x002fca0007ffe0ff */
[----:B------:R3:W-:Y:S06]  /*0f30*/  STG.E desc[UR8][R8.64], R11 ;  /* 0x0000000b08007986 */ /* 0x0007ec000c101908 */
.L_x_2:
[----:B------:R-:W-:Y:S05]  /*0f40*/  @!P0 EXIT ;  /* 0x000000000000894d */ /* 0x000fea0003800000 */
[----:B------:R-:W-:Y:S02]  /*0f50*/  UISETP.GE.U32.AND UP0, UPT, UR7, 0x4, UPT ;  /* 0x000000040700788c */ /* 0x000fe4000bf06070 */
[----:B------:R-:W-:-:S06]  /*0f60*/  ULOP3.LUT UR5, UR5, 0x3, URZ, 0xc0, !UPT ;  /* 0x0000000305057892 */ /* 0x000fcc000f8ec0ff */
[----:B------:R-:W-:Y:S01]  /*0f70*/  ISETP.NE.AND P0, PT, RZ, UR5, PT ;  /* 0x00000005ff007c0c */ /* 0x000fe2000bf05270 */
[----:B------:R-:W-:-:S12]  /*0f80*/  BRA.U !UP0, `(.L_x_3) ;  /* 0x0000000108907547 */ /* 0x000fd8000b800000 */
[----:B------:R-:W4:Y:S01]  /*0f90*/  LDC.64 R6, c[0x0][0x380] ;  /* 0x0000e000ff067b82 */ /* 0x000f220000000a00 */
[----:B01-3--:R-:W-:-:S07]  /*0fa0*/  IMAD R15, R0, UR4, R3 ;  /* 0x00000004000f7c24 */ /* 0x00bfce000f8e0203 */
[----:B------:R-:W0:Y:S08]  /*0fb0*/  LDC.64 R4, c[0x0][0x388] ;  /* 0x0000e200ff047b82 */ /* 0x000e300000000a00 */
[----:B------:R-:W1:Y:S01]  /*0fc0*/  LDC.64 R8, c[0x0][0x390] ;  /* 0x0000e400ff087b82 */ /* 0x000e620000000a00 */
[----:B----4-:R-:W-:-:S06]  /*0fd0*/  IMAD.WIDE.U32 R10, R15, 0x4, R6 ;  /* 0x000000040f0a7825 */ /* 0x010fcc00078e0006 */
        /* <DEDUP_REMOVED lines=31> */
.L_x_3:
[----:B------:R-:W-:Y:S05]  /*11d0*/  @!P0 EXIT ;  /* 0x000000000000894d */ /* 0x000fea0003800000 */
[----:B01----:R-:W-:Y:S01]  /*11e0*/  IMAD R3, R0, UR4, R3 ;  /* 0x0000000400037c24 */ /* 0x003fe2000f8e0203 */
[----:B------:R-:W0:Y:S03]  /*11f0*/  LDCU.64 UR6, c[0x0][0x390] ;  /* 0x00007200ff0677ac */ /* 0x000e260008000a00 */
[----:B------:R-:W-:Y:S01]  /*1200*/  IMAD.WIDE.U32 R2, R3, 0x4, RZ ;  /* 0x0000000403027825 */ /* 0x000fe200078e00ff */
[----:B------:R-:W1:Y:S01]  /*1210*/  LDCU.128 UR12, c[0x0][0x380] ;  /* 0x00007000ff0c77ac */ /* 0x000e620008000c00 */
[----:B------:R-:W-:-:S12]  /*1220*/  UIADD3 UR5, UPT, UPT, -UR5, URZ, URZ ;  /* 0x000000ff05057290 */ /* 0x000fd8000fffe1ff */
.L_x_4:
[C---:B-1----:R-:W-:Y:S02]  /*1230*/  IADD3 R6, P1, PT, R2.reuse, UR14, RZ ;  /* 0x0000000e02067c10 */ /* 0x042fe4000ff3e0ff */
[----:B------:R-:W-:Y:S02]  /*1240*/  IADD3 R4, P0, PT, R2, UR12, RZ ;  /* 0x0000000c02047c10 */ /* 0x000fe4000ff1e0ff */
[C---:B------:R-:W-:Y:S02]  /*1250*/  IADD3.X R7, PT, PT, R3.reuse, UR15, RZ, P1, !PT ;  /* 0x0000000f03077c10 */ /* 0x040fe40008ffe4ff */
[----:B------:R-:W-:-:S04]  /*1260*/  IADD3.X R5, PT, PT, R3, UR13, RZ, P0, !PT ;  /* 0x0000000d03057c10 */ /* 0x000fc800087fe4ff */
[----:B------:R-:W5:Y:S04]  /*1270*/  LDG.E R7, desc[UR8][R6.64] ;  /* 0x0000000806077981 */ /* 0x000f68000c1e1900 */
[----:B------:R-:W5:Y:S01]  /*1280*/  LDG.E R4, desc[UR8][R4.64] ;  /* 0x0000000804047981 */ /* 0x000f62000c1e1900 */
[----:B0--34-:R-:W-:-:S04]  /*1290*/  IADD3 R8, P0, PT, R2, UR6, RZ ;  /* 0x0000000602087c10 */ /* 0x019fc8000ff1e0ff */
[----:B------:R-:W-:Y:S01]  /*12a0*/  IADD3.X R9, PT, PT, R3, UR7, RZ, P0, !PT ;  /* 0x0000000703097c10 */ /* 0x000fe200087fe4ff */
[----:B------:R-:W-:-:S04]  /*12b0*/  UIADD3 UR5, UPT, UPT, UR5, 0x1, URZ ;  /* 0x0000000105057890 */ /* 0x000fc8000fffe0ff */
[----:B------:R-:W-:Y:S01]  /*12c0*/  UISETP.NE.AND UP0, UPT, UR5, URZ, UPT ;  /* 0x000000ff0500728c */ /* 0x000fe2000bf05270 */
[----:B------:R-:W-:Y:S01]  /*12d0*/  IMAD.WIDE.U32 R2, R0, 0x4, R2 ;  /* 0x0000000400027825 */ /* 0x000fe200078e0002 */
[----:B-----5:R-:W-:-:S05]  /*12e0*/  IADD3 R11, PT, PT, R4, R7, RZ ;  /* 0x00000007040b7210 */ /* 0x020fca0007ffe0ff */
[----:B------:R0:W-:Y:S02]  /*12f0*/  STG.E desc[UR8][R8.64], R11 ;  /* 0x0000000b08007986 */ /* 0x0001e4000c101908 */
[----:B------:R-:W-:Y:S05]  /*1300*/  BRA.U UP0, `(.L_x_4) ;  /* 0xfffffffd00c87547 */ /* 0x000fea000b83ffff */
[----:B------:R-:W-:Y:S05]  /*1310*/  EXIT ;  /* 0x000000000000794d */ /* 0x000fea0003800000 */
.L_x_5:
[----:B------:R-:W-:-:S00]  /*1320*/  BRA `(.L_x_5) ;  /* 0xfffffffc00fc7947 */ /* 0x000fc0000383ffff */
[----:B------:R-:W-:-:S00]  /*1330*/  NOP ;  /* 0x0000000000007918 */ /* 0x000fc00000000000 */
        /* <DEDUP_REMOVED lines=12> */
.L_x_6:


//--------------------- .nv.shared.reserved.0     --------------------------
	.section	.nv.shared.reserved.0,"aw",@nobits
	.weak		__nv_reservedSMEM_offset_0_alias
	.size		__nv_reservedSMEM_offset_0_alias, 0, 64
	.other		__nv_reservedSMEM_offset_0_alias,@"STO_CUDA_RESERVED_SHARED STV_DEFAULT"
__nv_reservedSMEM_offset_0_alias:
	.zero		0
	.zero		64


//--------------------- .nv.constant0._Z9kernelcolPiS_S_i --------------------------
	.section	.nv.constant0._Z9kernelcolPiS_S_i,"a",@progbits
	.sectionflags	@""
	.align	4
.nv.constant0._Z9kernelcolPiS_S_i:
	.zero		924


//--------------------- SYMBOLS --------------------------

	.type		.nv.reservedSmem.offset0,@object
	.size		.nv.reservedSmem.offset0,0x4
